//
// Generated by NVIDIA NVVM Compiler
//
// Compiler Build ID: CL-36424714
// Cuda compilation tools, release 13.0, V13.0.88
// Based on NVVM 20.0.0
//

.version 9.0
.target sm_100
.address_size 64

	// .globl	_Z13calculateTempPdS_ii

.visible .entry _Z13calculateTempPdS_ii(
	.param .u64 .ptr .align 1 _Z13calculateTempPdS_ii_param_0,
	.param .u64 .ptr .align 1 _Z13calculateTempPdS_ii_param_1,
	.param .u32 _Z13calculateTempPdS_ii_param_2,
	.param .u32 _Z13calculateTempPdS_ii_param_3
)
{
	.reg .pred 	%p<8>;
	.reg .b32 	%r<17>;
	.reg .b64 	%rd<14>;
	.reg .b64 	%fd<9>;

	ld.param.u64 	%rd1, [_Z13calculateTempPdS_ii_param_0];
	ld.param.u64 	%rd2, [_Z13calculateTempPdS_ii_param_1];
	ld.param.u32 	%r3, [_Z13calculateTempPdS_ii_param_2];
	mov.u32 	%r4, %tid.x;
	mov.u32 	%r5, %ctaid.x;
	mov.u32 	%r6, %ntid.x;
	mad.lo.s32 	%r1, %r5, %r6, %r4;
	mov.u32 	%r7, %tid.y;
	mov.u32 	%r8, %ctaid.y;
	mov.u32 	%r9, %ntid.y;
	mad.lo.s32 	%r2, %r8, %r9, %r7;
	setp.eq.s32 	%p1, %r2, 0;
	setp.gt.s32 	%p2, %r2, %r3;
	or.pred  	%p3, %p1, %p2;
	setp.lt.s32 	%p4, %r1, 1;
	or.pred  	%p5, %p4, %p3;
	setp.gt.s32 	%p6, %r1, %r3;
	or.pred  	%p7, %p6, %p5;
	@%p7 bra 	$L__BB0_2;
	cvta.to.global.u64 	%rd3, %rd1;
	cvta.to.global.u64 	%rd4, %rd2;
	add.s32 	%r10, %r1, -1;
	add.s32 	%r11, %r3, 2;
	mad.lo.s32 	%r12, %r11, %r10, %r2;
	mul.wide.u32 	%rd5, %r12, 8;
	add.s64 	%rd6, %rd3, %rd5;
	ld.global.f64 	%fd1, [%rd6];
	shl.b32 	%r13, %r11, 1;
	add.s32 	%r14, %r12, %r13;
	mul.wide.u32 	%rd7, %r14, 8;
	add.s64 	%rd8, %rd3, %rd7;
	ld.global.f64 	%fd2, [%rd8];
	add.f64 	%fd3, %fd1, %fd2;
	add.s32 	%r15, %r12, %r11;
	add.s32 	%r16, %r15, -1;
	mul.wide.u32 	%rd9, %r16, 8;
	add.s64 	%rd10, %rd3, %rd9;
	ld.global.f64 	%fd4, [%rd10];
	add.f64 	%fd5, %fd3, %fd4;
	mul.wide.u32 	%rd11, %r15, 8;
	add.s64 	%rd12, %rd3, %rd11;
	ld.global.f64 	%fd6, [%rd12+8];
	add.f64 	%fd7, %fd5, %fd6;
	mul.f64 	%fd8, %fd7, 0d3FD0000000000000;
	add.s64 	%rd13, %rd4, %rd11;
	st.global.f64 	[%rd13], %fd8;
$L__BB0_2:
	ret;

}


// ===== COMPILED SASS (sm_100) =====

	.target	sm_100

	.elftype	@"ET_EXEC"


//--------------------- .note.nv.tkinfo           --------------------------
	.section	.note.nv.tkinfo,"",@"SHT_NOTE"
	.sectionflags	@"SHF_NOTE_NV_TKINFO"
	.tkinfo
        /*0018*/ 	.word	0x00000002
        /*0030*/ 	.string	""
        /*0030*/ 	.string	"ptxas"
        /*0030*/ 	.string	"Cuda compilation tools, release 13.0, V13.0.88"
        /*0030*/ 	.string	"Build cuda_13.0.r13.0/compiler.36424714_0"
        /*0030*/ 	.string	"-arch sm_100 -m 64 "



//--------------------- .note.nv.cuinfo           --------------------------
	.section	.note.nv.cuinfo,"",@"SHT_NOTE"
	.sectionflags	@"SHF_NOTE_NV_CUINFO"
        /*0018*/ 	.short	0x0002
        /*001a*/ 	.short	0x0064
        /*001c*/ 	.short	0x0082
	.zero		2


//--------------------- .nv.info                  --------------------------
	.section	.nv.info,"",@"SHT_CUDA_INFO"
	.align	4


	//----- nvinfo : EIATTR_REGCOUNT
	.align		4
        /*0000*/ 	.byte	0x04, 0x2f
        /*0002*/ 	.short	(.L_1 - .L_0)
	.align		4
.L_0:
        /*0004*/ 	.word	index@(_Z13calculateTempPdS_ii)
        /*0008*/ 	.word	0x00000010


	//----- nvinfo : EIATTR_FRAME_SIZE
	.align		4
.L_1:
        /*000c*/ 	.byte	0x04, 0x11
        /*000e*/ 	.short	(.L_3 - .L_2)
	.align		4
.L_2:
        /*0010*/ 	.word	index@(_Z13calculateTempPdS_ii)
        /*0014*/ 	.word	0x00000000


	//----- nvinfo : EIATTR_MIN_STACK_SIZE
	.align		4
.L_3:
        /*0018*/ 	.byte	0x04, 0x12
        /*001a*/ 	.short	(.L_5 - .L_4)
	.align		4
.L_4:
        /*001c*/ 	.word	index@(_Z13calculateTempPdS_ii)
        /*0020*/ 	.word	0x00000000
.L_5:


//--------------------- .nv.compat                --------------------------
	.section	.nv.compat,"",@"SHT_CUDA_COMPAT_INFO"
	.align	4
        /*0000*/ 	.byte	0x02, 0x09, 0x00, 0x00, 0x02, 0x02, 0x01, 0x00, 0x02, 0x05, 0x05, 0x00, 0x03, 0x07, 0x01, 0x01
        /*0010*/ 	.byte	0x02, 0x03, 0x00, 0x00, 0x02, 0x06, 0x01, 0x00, 0x04, 0x0b, 0x08, 0x00, 0x01, 0x00, 0x00, 0x00
        /*0020*/ 	.byte	0x00, 0x00, 0x00, 0x00


//--------------------- .nv.info._Z13calculateTempPdS_ii --------------------------
	.section	.nv.info._Z13calculateTempPdS_ii,"",@"SHT_CUDA_INFO"
	.sectionflags	@""
	.align	4


	//----- nvinfo : EIATTR_CUDA_API_VERSION
	.align		4
        /*0000*/ 	.byte	0x04, 0x37
        /*0002*/ 	.short	(.L_7 - .L_6)
.L_6:
        /*0004*/ 	.word	0x00000082


	//----- nvinfo : EIATTR_KPARAM_INFO
	.align		4
.L_7:
        /*0008*/ 	.byte	0x04, 0x17
        /*000a*/ 	.short	(.L_9 - .L_8)
.L_8:
        /*000c*/ 	.word	0x00000000
        /*0010*/ 	.short	0x0003
        /*0012*/ 	.short	0x0014
        /*0014*/ 	.byte	0x00, 0xf0, 0x11, 0x00


	//----- nvinfo : EIATTR_KPARAM_INFO
	.align		4
.L_9:
        /*0018*/ 	.byte	0x04, 0x17
        /*001a*/ 	.short	(.L_11 - .L_10)
.L_10:
        /*001c*/ 	.word	0x00000000
        /*0020*/ 	.short	0x0002
        /*0022*/ 	.short	0x0010
        /*0024*/ 	.byte	0x00, 0xf0, 0x11, 0x00


	//----- nvinfo : EIATTR_KPARAM_INFO
	.align		4
.L_11:
        /*0028*/ 	.byte	0x04, 0x17
        /*002a*/ 	.short	(.L_13 - .L_12)
.L_12:
        /*002c*/ 	.word	0x00000000
        /*0030*/ 	.short	0x0001
        /*0032*/ 	.short	0x0008
        /*0034*/ 	.byte	0x00, 0xf5, 0x21, 0x00


	//----- nvinfo : EIATTR_KPARAM_INFO
	.align		4
.L_13:
        /*0038*/ 	.byte	0x04, 0x17
        /*003a*/ 	.short	(.L_15 - .L_14)
.L_14:
        /*003c*/ 	.word	0x00000000
        /*0040*/ 	.short	0x0000
        /*0042*/ 	.short	0x0000
        /*0044*/ 	.byte	0x00, 0xf5, 0x21, 0x00


	//----- nvinfo : EIATTR_SPARSE_MMA_MASK
	.align		4
.L_15:
        /*0048*/ 	.byte	0x03, 0x50
        /*004a*/ 	.short	0x0000


	//----- nvinfo : EIATTR_MAXREG_COUNT
	.align		4
        /*004c*/ 	.byte	0x03, 0x1b
        /*004e*/ 	.short	0x00ff


	//----- nvinfo : EIATTR_MERCURY_ISA_VERSION
	.align		4
        /*0050*/ 	.byte	0x03, 0x5f
        /*0052*/ 	.short	0x0101


	//----- nvinfo : EIATTR_VRC_CTA_INIT_COUNT
	.align		4
        /*0054*/ 	.byte	0x02, 0x4a
	.zero		1
	.zero		1


	//----- nvinfo : EIATTR_EXIT_INSTR_OFFSETS
	.align		4
        /*0058*/ 	.byte	0x04, 0x1c
        /*005a*/ 	.short	(.L_17 - .L_16)


	//   ....[0]....
.L_16:
        /*005c*/ 	.word	0x000000e0


	//   ....[1]....
        /*0060*/ 	.word	0x00000260


	//----- nvinfo : EIATTR_CBANK_PARAM_SIZE
	.align		4
.L_17:
        /*0064*/ 	.byte	0x03, 0x19
        /*0066*/ 	.short	0x0018


	//----- nvinfo : EIATTR_PARAM_CBANK
	.align		4
        /*0068*/ 	.byte	0x04, 0x0a
        /*006a*/ 	.short	(.L_19 - .L_18)
	.align		4
.L_18:
        /*006c*/ 	.word	index@(.nv.constant0._Z13calculateTempPdS_ii)
        /*0070*/ 	.short	0x0380
        /*0072*/ 	.short	0x0018


	//----- nvinfo : EIATTR_SW_WAR
	.align		4
.L_19:
        /*0074*/ 	.byte	0x04, 0x36
        /*0076*/ 	.short	(.L_21 - .L_20)
.L_20:
        /*0078*/ 	.word	0x00000008
.L_21:


//--------------------- .nv.callgraph             --------------------------
	.section	.nv.callgraph,"",@"SHT_CUDA_CALLGRAPH"
	.align	4
	.sectionentsize	8
	.align		4
        /*0000*/ 	.word	0x00000000
	.align		4
        /*0004*/ 	.word	0xffffffff
	.align		4
        /*0008*/ 	.word	0x00000000
	.align		4
        /*000c*/ 	.word	0xfffffffe
	.align		4
        /*0010*/ 	.word	0x00000000
	.align		4
        /*0014*/ 	.word	0xfffffffd
	.align		4
        /*0018*/ 	.word	0x00000000
	.align		4
        /*001c*/ 	.word	0xfffffffc


//--------------------- .text._Z13calculateTempPdS_ii --------------------------
	.section	.text._Z13calculateTempPdS_ii,"ax",@progbits
	.align	128
        .global         _Z13calculateTempPdS_ii
        .type           _Z13calculateTempPdS_ii,@function
        .size           _Z13calculateTempPdS_ii,(.L_x_1 - _Z13calculateTempPdS_ii)
        .other          _Z13calculateTempPdS_ii,@"STO_CUDA_ENTRY STV_DEFAULT"
_Z13calculateTempPdS_ii:
.text._Z13calculateTempPdS_ii:
[----:B------:R-:W-:Y:S01]  /*0000*/  LDC R1, c[0x0][0x37c] ;  /* 0x0000df00ff017b82 */ /* 0x000fe20000000800 */
[----:B------:R-:W0:Y:S07]  /*0010*/  S2R R4, SR_TID.Y ;  /* 0x0000000000047919 */ /* 0x000e2e0000002200 */
[----:B------:R-:W1:Y:S01]  /*0020*/  LDC R3, c[0x0][0x360] ;  /* 0x0000d800ff037b82 */ /* 0x000e620000000800 */
[----:B------:R-:W1:Y:S07]  /*0030*/  S2R R0, SR_TID.X ;  /* 0x0000000000007919 */ /* 0x000e6e0000002100 */
[----:B------:R-:W0:Y:S08]  /*0040*/  S2UR UR5, SR_CTAID.Y ;  /* 0x00000000000579c3 */ /* 0x000e300000002600 */
[----:B------:R-:W0:Y:S08]  /*0050*/  LDC R5, c[0x0][0x364] ;  /* 0x0000d900ff057b82 */ /* 0x000e300000000800 */
[----:B------:R-:W2:Y:S08]  /*0060*/  LDC R7, c[0x0][0x390] ;  /* 0x0000e400ff077b82 */ /* 0x000eb00000000800 */
[----:B------:R-:W1:Y:S01]  /*0070*/  S2UR UR4, SR_CTAID.X ;  /* 0x00000000000479c3 */ /* 0x000e620000002500 */
[----:B0-----:R-:W-:-:S05]  /*0080*/  IMAD R4, R5, UR5, R4 ;  /* 0x0000000505047c24 */ /* 0x001fca000f8e0204 */
[----:B--2---:R-:W-:-:S04]  /*0090*/  ISETP.GT.AND P0, PT, R4, R7, PT ;  /* 0x000000070400720c */ /* 0x004fc80003f04270 */
[----:B------:R-:W-:Y:S01]  /*00a0*/  ISETP.EQ.OR P0, PT, R4, RZ, P0 ;  /* 0x000000ff0400720c */ /* 0x000fe20000702670 */
[----:B-1----:R-:W-:-:S05]  /*00b0*/  IMAD R0, R3, UR4, R0 ;  /* 0x0000000403007c24 */ /* 0x002fca000f8e0200 */
[----:B------:R-:W-:-:S04]  /*00c0*/  ISETP.LT.OR P0, PT, R0, 0x1, P0 ;  /* 0x000000010000780c */ /* 0x000fc80000701670 */
[----:B------:R-:W-:-:S13]  /*00d0*/  ISETP.GT.OR P0, PT, R0, R7, P0 ;  /* 0x000000070000720c */ /* 0x000fda0000704670 */
[----:B------:R-:W-:Y:S05]  /*00e0*/  @P0 EXIT ;  /* 0x000000000000094d */ /* 0x000fea0003800000 */
[----:B------:R-:W0:Y:S01]  /*00f0*/  LDC.64 R2, c[0x0][0x380] ;  /* 0x0000e000ff027b82 */ /* 0x000e220000000a00 */
[----:B------:R-:W-:Y:S01]  /*0100*/  IADD3 R5, PT, PT, R0, -0x1, RZ ;  /* 0xffffffff00057810 */ /* 0x000fe20007ffe0ff */
[----:B------:R-:W1:Y:S01]  /*0110*/  LDCU.64 UR4, c[0x0][0x358] ;  /* 0x00006b00ff0477ac */ /* 0x000e620008000a00 */
[----:B------:R-:W-:-:S05]  /*0120*/  IADD3 R0, PT, PT, R7, 0x2, RZ ;  /* 0x0000000207007810 */ /* 0x000fca0007ffe0ff */
[----:B------:R-:W-:Y:S01]  /*0130*/  IMAD R5, R5, R0, R4 ;  /* 0x0000000005057224 */ /* 0x000fe200078e0204 */
[----:B------:R-:W2:Y:S04]  /*0140*/  LDC.64 R12, c[0x0][0x388] ;  /* 0x0000e200ff0c7b82 */ /* 0x000ea80000000a00 */
[CC--:B------:R-:W-:Y:S02]  /*0150*/  LEA R7, R0.reuse, R5.reuse, 0x1 ;  /* 0x0000000500077211 */ /* 0x0c0fe400078e08ff */
[----:B------:R-:W-:-:S04]  /*0160*/  IADD3 R0, PT, PT, R0, R5, RZ ;  /* 0x0000000500007210 */ /* 0x000fc80007ffe0ff */
[----:B------:R-:W-:Y:S01]  /*0170*/  IADD3 R9, PT, PT, R0, -0x1, RZ ;  /* 0xffffffff00097810 */ /* 0x000fe20007ffe0ff */
[----:B0-----:R-:W-:-:S04]  /*0180*/  IMAD.WIDE.U32 R4, R5, 0x8, R2 ;  /* 0x0000000805047825 */ /* 0x001fc800078e0002 */
[--C-:B------:R-:W-:Y:S02]  /*0190*/  IMAD.WIDE.U32 R6, R7, 0x8, R2.reuse ;  /* 0x0000000807067825 */ /* 0x100fe400078e0002 */
[----:B-1----:R-:W3:Y:S02]  /*01a0*/  LDG.E.64 R4, desc[UR4][R4.64] ;  /* 0x0000000404047981 */ /* 0x002ee4000c1e1b00 */
[--C-:B------:R-:W-:Y:S02]  /*01b0*/  IMAD.WIDE.U32 R8, R9, 0x8, R2.reuse ;  /* 0x0000000809087825 */ /* 0x100fe400078e0002 */
[----:B------:R-:W3:Y:S02]  /*01c0*/  LDG.E.64 R6, desc[UR4][R6.64] ;  /* 0x0000000406067981 */ /* 0x000ee4000c1e1b00 */
[C---:B------:R-:W-:Y:S02]  /*01d0*/  IMAD.WIDE.U32 R10, R0.reuse, 0x8, R2 ;  /* 0x00000008000a7825 */ /* 0x040fe400078e0002 */
[----:B------:R-:W4:Y:S04]  /*01e0*/  LDG.E.64 R8, desc[UR4][R8.64] ;  /* 0x0000000408087981 */ /* 0x000f28000c1e1b00 */
[----:B------:R-:W5:Y:S01]  /*01f0*/  LDG.E.64 R10, desc[UR4][R10.64+0x8] ;  /* 0x000008040a0a7981 */ /* 0x000f62000c1e1b00 */
[----:B---3--:R-:W-:Y:S01]  /*0200*/  DADD R2, R4, R6 ;  /* 0x0000000004027229 */ /* 0x008fe20000000006 */
[----:B--2---:R-:W-:-:S07]  /*0210*/  IMAD.WIDE.U32 R4, R0, 0x8, R12 ;  /* 0x0000000800047825 */ /* 0x004fce00078e000c */
[----:B----4-:R-:W-:-:S08]  /*0220*/  DADD R2, R2, R8 ;  /* 0x0000000002027229 */ /* 0x010fd00000000008 */
[----:B-----5:R-:W-:-:S08]  /*0230*/  DADD R2, R2, R10 ;  /* 0x0000000002027229 */ /* 0x020fd0000000000a */
[----:B------:R-:W-:-:S07]  /*0240*/  DMUL R2, R2, 0.25 ;  /* 0x3fd0000002027828 */ /* 0x000fce0000000000 */
[----:B------:R-:W-:Y:S01]  /*0250*/  STG.E.64 desc[UR4][R4.64], R2 ;  /* 0x0000000204007986 */ /* 0x000fe2000c101b04 */
[----:B------:R-:W-:Y:S05]  /*0260*/  EXIT ;  /* 0x000000000000794d */ /* 0x000fea0003800000 */
.L_x_0:
[----:B------:R-:W-:-:S00]  /*0270*/  BRA `(.L_x_0) ;  /* 0xfffffffc00fc7947 */ /* 0x000fc0000383ffff */
[----:B------:R-:W-:-:S00]  /*0280*/  NOP ;  /* 0x0000000000007918 */ /* 0x000fc00000000000 */
[----:B------:R-:W-:-:S00]  /*0290*/  NOP ;  /* 0x0000000000007918 */ /* 0x000fc00000000000 */
[----:B------:R-:W-:-:S00]  /*02a0*/  NOP ;  /* 0x0000000000007918 */ /* 0x000fc00000000000 */
[----:B------:R-:W-:-:S00]  /*02b0*/  NOP ;  /* 0x0000000000007918 */ /* 0x000fc00000000000 */
[----:B------:R-:W-:-:S00]  /*02c0*/  NOP ;  /* 0x0000000000007918 */ /* 0x000fc00000000000 */
[----:B------:R-:W-:-:S00]  /*02d0*/  NOP ;  /* 0x0000000000007918 */ /* 0x000fc00000000000 */
[----:B------:R-:W-:-:S00]  /*02e0*/  NOP ;  /* 0x0000000000007918 */ /* 0x000fc00000000000 */
[----:B------:R-:W-:-:S00]  /*02f0*/  NOP ;  /* 0x0000000000007918 */ /* 0x000fc00000000000 */
.L_x_1:


//--------------------- .nv.shared.reserved.0     --------------------------
	.section	.nv.shared.reserved.0,"aw",@nobits
	.weak		__nv_reservedSMEM_offset_0_alias
	.size		__nv_reservedSMEM_offset_0_alias, 0, 64
	.other		__nv_reservedSMEM_offset_0_alias,@"STO_CUDA_RESERVED_SHARED STV_DEFAULT"
__nv_reservedSMEM_offset_0_alias:
	.zero		0
	.zero		64


//--------------------- .nv.constant0._Z13calculateTempPdS_ii --------------------------
	.section	.nv.constant0._Z13calculateTempPdS_ii,"a",@progbits
	.sectionflags	@""
	.align	4
.nv.constant0._Z13calculateTempPdS_ii:
	.zero		920


//--------------------- SYMBOLS --------------------------

	.type		.nv.reservedSmem.offset0,@object
	.size		.nv.reservedSmem.offset0,0x4
